	.headerflags	@"EF_CUDA_TEXMODE_UNIFIED EF_CUDA_64BIT_ADDRESS EF_CUDA_ACCELERATORS EF_CUDA_SM90 EF_CUDA_VIRTUAL_SM(EF_CUDA_SM90)"
	.elftype	@"ET_EXEC"


//--------------------- .nv.info                  --------------------------
	.section	.nv.info,"",@"SHT_CUDA_INFO"
	.align	4


	//----- nvinfo : EIATTR_REGCOUNT
	.align		4
        /*0000*/ 	.byte	0x04, 0x2f
        /*0002*/ 	.short	(.L_1 - .L_0)
	.align		4
.L_0:
        /*0004*/ 	.word	index@(triton_poi_fused_add_0)
        /*0008*/ 	.word	0x0000000c


	//----- nvinfo : EIATTR_MIN_STACK_SIZE
	.align		4
.L_1:
        /*000c*/ 	.byte	0x04, 0x12
        /*000e*/ 	.short	(.L_3 - .L_2)
	.align		4
.L_2:
        /*0010*/ 	.word	index@(triton_poi_fused_add_0)
        /*0014*/ 	.word	0x00000000


	//----- nvinfo : EIATTR_FRAME_SIZE
	.align		4
.L_3:
        /*0018*/ 	.byte	0x04, 0x11
        /*001a*/ 	.short	(.L_5 - .L_4)
	.align		4
.L_4:
        /*001c*/ 	.word	index@(triton_poi_fused_add_0)
        /*0020*/ 	.word	0x00000000


	//----- nvinfo : EIATTR_MIN_STACK_SIZE
	.align		4
.L_5:
        /*0024*/ 	.byte	0x04, 0x12
        /*0026*/ 	.short	(.L_7 - .L_6)
	.align		4
.L_6:
        /*0028*/ 	.word	index@(triton_poi_fused_add_0)
        /*002c*/ 	.word	0x00000000
.L_7:


//--------------------- .nv.info.triton_poi_fused_add_0 --------------------------
	.section	.nv.info.triton_poi_fused_add_0,"",@"SHT_CUDA_INFO"
	.sectionflags	@""
	.align	4


	//----- nvinfo : EIATTR_CUDA_API_VERSION
	.align		4
        /*0000*/ 	.byte	0x04, 0x37
        /*0002*/ 	.short	(.L_9 - .L_8)
.L_8:
        /*0004*/ 	.word	0x0000007c


	//----- nvinfo : EIATTR_KPARAM_INFO
	.align		4
.L_9:
        /*0008*/ 	.byte	0x04, 0x17
        /*000a*/ 	.short	(.L_11 - .L_10)
.L_10:
        /*000c*/ 	.word	0x00000000
        /*0010*/ 	.short	0x0002
        /*0012*/ 	.short	0x0010
        /*0014*/ 	.byte	0x00, 0xf0, 0x11, 0x00


	//----- nvinfo : EIATTR_KPARAM_INFO
	.align		4
.L_11:
        /*0018*/ 	.byte	0x04, 0x17
        /*001a*/ 	.short	(.L_13 - .L_12)
.L_12:
        /*001c*/ 	.word	0x00000000
        /*0020*/ 	.short	0x0001
        /*0022*/ 	.short	0x0008
        /*0024*/ 	.byte	0x00, 0xf4, 0x21, 0x00


	//----- nvinfo : EIATTR_KPARAM_INFO
	.align		4
.L_13:
        /*0028*/ 	.byte	0x04, 0x17
        /*002a*/ 	.short	(.L_15 - .L_14)
.L_14:
        /*002c*/ 	.word	0x00000000
        /*0030*/ 	.short	0x0000
        /*0032*/ 	.short	0x0000
        /*0034*/ 	.byte	0x00, 0xf4, 0x21, 0x00


	//----- nvinfo : EIATTR_SPARSE_MMA_MASK
	.align		4
.L_15:
        /*0038*/ 	.byte	0x03, 0x50
        /*003a*/ 	.short	0x0000


	//----- nvinfo : EIATTR_MAXREG_COUNT
	.align		4
        /*003c*/ 	.byte	0x03, 0x1b
        /*003e*/ 	.short	0x00ff


	//----- nvinfo : EIATTR_EXIT_INSTR_OFFSETS
	.align		4
        /*0040*/ 	.byte	0x04, 0x1c
        /*0042*/ 	.short	(.L_17 - .L_16)


	//   ....[0]....
.L_16:
        /*0044*/ 	.word	0x00000120


	//   ....[1]....
        /*0048*/ 	.word	0x00000140


	//----- nvinfo : EIATTR_REQNTID
	.align		4
.L_17:
        /*004c*/ 	.byte	0x04, 0x10
        /*004e*/ 	.short	(.L_19 - .L_18)
.L_18:
        /*0050*/ 	.word	0x00000080
        /*0054*/ 	.word	0x00000001
        /*0058*/ 	.word	0x00000001


	//----- nvinfo : EIATTR_CBANK_PARAM_SIZE
	.align		4
.L_19:
        /*005c*/ 	.byte	0x03, 0x19
        /*005e*/ 	.short	0x0014


	//----- nvinfo : EIATTR_PARAM_CBANK
	.align		4
        /*0060*/ 	.byte	0x04, 0x0a
        /*0062*/ 	.short	(.L_21 - .L_20)
	.align		4
.L_20:
        /*0064*/ 	.word	index@(.nv.constant0.triton_poi_fused_add_0)
        /*0068*/ 	.short	0x0210
        /*006a*/ 	.short	0x0014


	//----- nvinfo : EIATTR_SW_WAR
	.align		4
.L_21:
        /*006c*/ 	.byte	0x04, 0x36
        /*006e*/ 	.short	(.L_23 - .L_22)
.L_22:
        /*0070*/ 	.word	0x00000008
.L_23:


//--------------------- .nv.callgraph             --------------------------
	.section	.nv.callgraph,"",@"SHT_CUDA_CALLGRAPH"
	.align	4
	.sectionentsize	8
	.align		4
        /*0000*/ 	.word	0x00000000
	.align		4
        /*0004*/ 	.word	0xffffffff
	.align		4
        /*0008*/ 	.word	0x00000000
	.align		4
        /*000c*/ 	.word	0xfffffffe
	.align		4
        /*0010*/ 	.word	0x00000000
	.align		4
        /*0014*/ 	.word	0xfffffffd
	.align		4
        /*0018*/ 	.word	0x00000000
	.align		4
        /*001c*/ 	.word	0xfffffffc


//--------------------- .text.triton_poi_fused_add_0 --------------------------
	.section	.text.triton_poi_fused_add_0,"ax",@progbits
	.align	128
        .global         triton_poi_fused_add_0
        .type           triton_poi_fused_add_0,@function
        .size           triton_poi_fused_add_0,(.L_x_1 - triton_poi_fused_add_0)
        .other          triton_poi_fused_add_0,@"STO_CUDA_ENTRY STV_DEFAULT"
triton_poi_fused_add_0:
.text.triton_poi_fused_add_0:
[----:B------:R-:W0:Y:S02]  /*0000*/  LDC R1, c[0x0][0x28] ;  /* 0x00000a00ff017b82 */ /* 0x000e240000000800 */
[----:B------:R-:W1:Y:S01]  /*0010*/  S2R R0, SR_TID.X ;  /* 0x0000000000007919 */ /* 0x000e620000002100 */
[----:B------:R-:W2:Y:S01]  /*0020*/  LDC.64 R4, c[0x0][0x218] ;  /* 0x00008600ff047b82 */ /* 0x000ea20000000a00 */
[----:B------:R-:W-:Y:S01]  /*0030*/  CS2R R8, SRZ ;  /* 0x0000000000087805 */ /* 0x000fe2000001ff00 */
[----:B------:R-:W-:Y:S01]  /*0040*/  ULDC.64 UR4, c[0x0][0x208] ;  /* 0x0000820000047ab9 */ /* 0x000fe20000000a00 */
[----:B------:R-:W3:Y:S05]  /*0050*/  S2R R7, SR_CTAID.X ;  /* 0x0000000000077919 */ /* 0x000eea0000002500 */
[----:B------:R-:W4:Y:S01]  /*0060*/  LDC.64 R2, c[0x0][0x210] ;  /* 0x00008400ff027b82 */ /* 0x000f220000000a00 */
[----:B-1----:R-:W-:-:S04]  /*0070*/  SHF.L.U32 R0, R0, 0x1, RZ ;  /* 0x0000000100007819 */ /* 0x002fc800000006ff */
[----:B------:R-:W-:-:S04]  /*0080*/  LOP3.LUT R0, R0, 0xfe, RZ, 0xc0, !PT ;  /* 0x000000fe00007812 */ /* 0x000fc800078ec0ff */
[----:B---3--:R-:W-:-:S04]  /*0090*/  LEA R7, R7, R0, 0x8 ;  /* 0x0000000007077211 */ /* 0x008fc800078e40ff */
[C---:B------:R-:W-:Y:S01]  /*00a0*/  ISETP.GE.AND P0, PT, R7.reuse, 0x100, PT ;  /* 0x000001000700780c */ /* 0x040fe20003f06270 */
[----:B--2---:R-:W-:-:S04]  /*00b0*/  IMAD.WIDE R4, R7, 0x4, R4 ;  /* 0x0000000407047825 */ /* 0x004fc800078e0204 */
[----:B----4-:R-:W-:Y:S01]  /*00c0*/  IMAD.WIDE R2, R7, 0x4, R2 ;  /* 0x0000000407027825 */ /* 0x010fe200078e0202 */
[----:B------:R-:W-:-:S07]  /*00d0*/  CS2R R6, SRZ ;  /* 0x0000000000067805 */ /* 0x000fce000001ff00 */
[----:B------:R-:W2:Y:S04]  /*00e0*/  @!P0 LDG.E.64 R8, desc[UR4][R4.64] ;  /* 0x0000000404088981 */ /* 0x000ea8000c1e1b00 */
[----:B------:R-:W2:Y:S02]  /*00f0*/  @!P0 LDG.E.64 R6, desc[UR4][R2.64] ;  /* 0x0000000402068981 */ /* 0x000ea4000c1e1b00 */
[----:B--2---:R-:W-:Y:S01]  /*0100*/  FADD R6, R8, R6 ;  /* 0x0000000608067221 */ /* 0x004fe20000000000 */
[----:B------:R-:W-:Y:S01]  /*0110*/  FADD R7, R9, R7 ;  /* 0x0000000709077221 */ /* 0x000fe20000000000 */
[----:B------:R-:W-:Y:S06]  /*0120*/  @P0 EXIT ;  /* 0x000000000000094d */ /* 0x000fec0003800000 */
[----:B------:R-:W-:Y:S01]  /*0130*/  STG.E.64 desc[UR4][R2.64], R6 ;  /* 0x0000000602007986 */ /* 0x000fe2000c101b04 */
[----:B------:R-:W-:Y:S05]  /*0140*/  EXIT ;  /* 0x000000000000794d */ /* 0x000fea0003800000 */
.L_x_0:
[----:B------:R-:W-:-:S00]  /*0150*/  BRA `(.L_x_0) ;  /* 0xfffffffc00fc7947 */ /* 0x000fc0000383ffff */
[----:B------:R-:W-:-:S00]  /*0160*/  NOP ;  /* 0x0000000000007918 */ /* 0x000fc00000000000 */
        /* <DEDUP_REMOVED lines=9> */
.L_x_1:


//--------------------- .nv.constant0.triton_poi_fused_add_0 --------------------------
	.section	.nv.constant0.triton_poi_fused_add_0,"a",@progbits
	.sectionflags	@""
	.align	4
.nv.constant0.triton_poi_fused_add_0:
	.zero		548
